	.headerflags	@"EF_CUDA_TEXMODE_UNIFIED EF_CUDA_64BIT_ADDRESS EF_CUDA_ACCELERATORS EF_CUDA_SM90 EF_CUDA_VIRTUAL_SM(EF_CUDA_SM90)"
	.elftype	@"ET_EXEC"


//--------------------- .nv.info                  --------------------------
	.section	.nv.info,"",@"SHT_CUDA_INFO"
	.align	4


	//----- nvinfo : EIATTR_REGCOUNT
	.align		4
        /*0000*/ 	.byte	0x04, 0x2f
        /*0002*/ 	.short	(.L_3 - .L_2)
	.align		4
.L_2:
        /*0004*/ 	.word	index@(triton_poi_fused__native_batch_norm_legit_no_training_cat_relu_32)
        /*0008*/ 	.word	0x0000001c


	//----- nvinfo : EIATTR_MIN_STACK_SIZE
	.align		4
.L_3:
        /*000c*/ 	.byte	0x04, 0x12
        /*000e*/ 	.short	(.L_5 - .L_4)
	.align		4
.L_4:
        /*0010*/ 	.word	index@(triton_poi_fused__native_batch_norm_legit_no_training_cat_relu_32)
        /*0014*/ 	.word	0x00000000


	//----- nvinfo : EIATTR_FRAME_SIZE
	.align		4
.L_5:
        /*0018*/ 	.byte	0x04, 0x11
        /*001a*/ 	.short	(.L_7 - .L_6)
	.align		4
.L_6:
        /*001c*/ 	.word	index@(triton_poi_fused__native_batch_norm_legit_no_training_cat_relu_32)
        /*0020*/ 	.word	0x00000000


	//----- nvinfo : EIATTR_MIN_STACK_SIZE
	.align		4
.L_7:
        /*0024*/ 	.byte	0x04, 0x12
        /*0026*/ 	.short	(.L_9 - .L_8)
	.align		4
.L_8:
        /*0028*/ 	.word	index@(triton_poi_fused__native_batch_norm_legit_no_training_cat_relu_32)
        /*002c*/ 	.word	0x00000000
.L_9:


//--------------------- .nv.info.triton_poi_fused__native_batch_norm_legit_no_training_cat_relu_32 --------------------------
	.section	.nv.info.triton_poi_fused__native_batch_norm_legit_no_training_cat_relu_32,"",@"SHT_CUDA_INFO"
	.sectionflags	@""
	.align	4


	//----- nvinfo : EIATTR_CUDA_API_VERSION
	.align		4
        /*0000*/ 	.byte	0x04, 0x37
        /*0002*/ 	.short	(.L_11 - .L_10)
.L_10:
        /*0004*/ 	.word	0x0000007c


	//----- nvinfo : EIATTR_KPARAM_INFO
	.align		4
.L_11:
        /*0008*/ 	.byte	0x04, 0x17
        /*000a*/ 	.short	(.L_13 - .L_12)
.L_12:
        /*000c*/ 	.word	0x00000000
        /*0010*/ 	.short	0x0008
        /*0012*/ 	.short	0x0040
        /*0014*/ 	.byte	0x00, 0xf0, 0x11, 0x00


	//----- nvinfo : EIATTR_KPARAM_INFO
	.align		4
.L_13:
        /*0018*/ 	.byte	0x04, 0x17
        /*001a*/ 	.short	(.L_15 - .L_14)
.L_14:
        /*001c*/ 	.word	0x00000000
        /*0020*/ 	.short	0x0007
        /*0022*/ 	.short	0x0038
        /*0024*/ 	.byte	0x00, 0xf4, 0x21, 0x00


	//----- nvinfo : EIATTR_KPARAM_INFO
	.align		4
.L_15:
        /*0028*/ 	.byte	0x04, 0x17
        /*002a*/ 	.short	(.L_17 - .L_16)
.L_16:
        /*002c*/ 	.word	0x00000000
        /*0030*/ 	.short	0x0006
        /*0032*/ 	.short	0x0030
        /*0034*/ 	.byte	0x00, 0xf4, 0x21, 0x00


	//----- nvinfo : EIATTR_KPARAM_INFO
	.align		4
.L_17:
        /*0038*/ 	.byte	0x04, 0x17
        /*003a*/ 	.short	(.L_19 - .L_18)
.L_18:
        /*003c*/ 	.word	0x00000000
        /*0040*/ 	.short	0x0005
        /*0042*/ 	.short	0x0028
        /*0044*/ 	.byte	0x00, 0xf4, 0x21, 0x00


	//----- nvinfo : EIATTR_KPARAM_INFO
	.align		4
.L_19:
        /*0048*/ 	.byte	0x04, 0x17
        /*004a*/ 	.short	(.L_21 - .L_20)
.L_20:
        /*004c*/ 	.word	0x00000000
        /*0050*/ 	.short	0x0004
        /*0052*/ 	.short	0x0020
        /*0054*/ 	.byte	0x00, 0xf4, 0x21, 0x00


	//----- nvinfo : EIATTR_KPARAM_INFO
	.align		4
.L_21:
        /*0058*/ 	.byte	0x04, 0x17
        /*005a*/ 	.short	(.L_23 - .L_22)
.L_22:
        /*005c*/ 	.word	0x00000000
        /*0060*/ 	.short	0x0003
        /*0062*/ 	.short	0x0018
        /*0064*/ 	.byte	0x00, 0xf4, 0x21, 0x00


	//----- nvinfo : EIATTR_KPARAM_INFO
	.align		4
.L_23:
        /*0068*/ 	.byte	0x04, 0x17
        /*006a*/ 	.short	(.L_25 - .L_24)
.L_24:
        /*006c*/ 	.word	0x00000000
        /*0070*/ 	.short	0x0002
        /*0072*/ 	.short	0x0010
        /*0074*/ 	.byte	0x00, 0xf4, 0x21, 0x00


	//----- nvinfo : EIATTR_KPARAM_INFO
	.align		4
.L_25:
        /*0078*/ 	.byte	0x04, 0x17
        /*007a*/ 	.short	(.L_27 - .L_26)
.L_26:
        /*007c*/ 	.word	0x00000000
        /*0080*/ 	.short	0x0001
        /*0082*/ 	.short	0x0008
        /*0084*/ 	.byte	0x00, 0xf4, 0x21, 0x00


	//----- nvinfo : EIATTR_KPARAM_INFO
	.align		4
.L_27:
        /*0088*/ 	.byte	0x04, 0x17
        /*008a*/ 	.short	(.L_29 - .L_28)
.L_28:
        /*008c*/ 	.word	0x00000000
        /*0090*/ 	.short	0x0000
        /*0092*/ 	.short	0x0000
        /*0094*/ 	.byte	0x00, 0xf4, 0x21, 0x00


	//----- nvinfo : EIATTR_SPARSE_MMA_MASK
	.align		4
.L_29:
        /*0098*/ 	.byte	0x03, 0x50
        /*009a*/ 	.short	0x0000


	//----- nvinfo : EIATTR_MAXREG_COUNT
	.align		4
        /*009c*/ 	.byte	0x03, 0x1b
        /*009e*/ 	.short	0x00ff


	//----- nvinfo : EIATTR_EXIT_INSTR_OFFSETS
	.align		4
        /*00a0*/ 	.byte	0x04, 0x1c
        /*00a2*/ 	.short	(.L_31 - .L_30)


	//   ....[0]....
.L_30:
        /*00a4*/ 	.word	0x00000680


	//   ....[1]....
        /*00a8*/ 	.word	0x000006a0


	//----- nvinfo : EIATTR_REQNTID
	.align		4
.L_31:
        /*00ac*/ 	.byte	0x04, 0x10
        /*00ae*/ 	.short	(.L_33 - .L_32)
.L_32:
        /*00b0*/ 	.word	0x00000080
        /*00b4*/ 	.word	0x00000001
        /*00b8*/ 	.word	0x00000001


	//----- nvinfo : EIATTR_CBANK_PARAM_SIZE
	.align		4
.L_33:
        /*00bc*/ 	.byte	0x03, 0x19
        /*00be*/ 	.short	0x0044


	//----- nvinfo : EIATTR_PARAM_CBANK
	.align		4
        /*00c0*/ 	.byte	0x04, 0x0a
        /*00c2*/ 	.short	(.L_35 - .L_34)
	.align		4
.L_34:
        /*00c4*/ 	.word	index@(.nv.constant0.triton_poi_fused__native_batch_norm_legit_no_training_cat_relu_32)
        /*00c8*/ 	.short	0x0210
        /*00ca*/ 	.short	0x0044


	//----- nvinfo : EIATTR_SW_WAR
	.align		4
.L_35:
        /*00cc*/ 	.byte	0x04, 0x36
        /*00ce*/ 	.short	(.L_37 - .L_36)
.L_36:
        /*00d0*/ 	.word	0x00000008
.L_37:


//--------------------- .nv.callgraph             --------------------------
	.section	.nv.callgraph,"",@"SHT_CUDA_CALLGRAPH"
	.align	4
	.sectionentsize	8
	.align		4
        /*0000*/ 	.word	0x00000000
	.align		4
        /*0004*/ 	.word	0xffffffff
	.align		4
        /*0008*/ 	.word	0x00000000
	.align		4
        /*000c*/ 	.word	0xfffffffe
	.align		4
        /*0010*/ 	.word	0x00000000
	.align		4
        /*0014*/ 	.word	0xfffffffd
	.align		4
        /*0018*/ 	.word	0x00000000
	.align		4
        /*001c*/ 	.word	0xfffffffc


//--------------------- .nv.constant4             --------------------------
	.section	.nv.constant4,"a",@progbits
	.align	8
	.align		8
.nv.constant4:
        /*0000*/ 	.dword	_$_str
	.align		8
        /*0008*/ 	.dword	_$_str_$_2


//--------------------- .text.triton_poi_fused__native_batch_norm_legit_no_training_cat_relu_32 --------------------------
	.section	.text.triton_poi_fused__native_batch_norm_legit_no_training_cat_relu_32,"ax",@progbits
	.align	128
        .global         triton_poi_fused__native_batch_norm_legit_no_training_cat_relu_32
        .type           triton_poi_fused__native_batch_norm_legit_no_training_cat_relu_32,@function
        .size           triton_poi_fused__native_batch_norm_legit_no_training_cat_relu_32,(.L_x_1 - triton_poi_fused__native_batch_norm_legit_no_training_cat_relu_32)
        .other          triton_poi_fused__native_batch_norm_legit_no_training_cat_relu_32,@"STO_CUDA_ENTRY STV_DEFAULT"
triton_poi_fused__native_batch_norm_legit_no_training_cat_relu_32:
.text.triton_poi_fused__native_batch_norm_legit_no_training_cat_relu_32:
[----:B------:R-:W0:Y:S01]  /*0000*/  LDC R1, c[0x0][0x28] ;  /* 0x00000a00ff017b82 */ /* 0x000e220000000800 */
[----:B------:R-:W1:Y:S07]  /*0010*/  S2R R0, SR_TID.X ;  /* 0x0000000000007919 */ /* 0x000e6e0000002100 */
[----:B------:R-:W2:Y:S01]  /*0020*/  LDC.64 R4, c[0x0][0x228] ;  /* 0x00008a00ff047b82 */ /* 0x000ea20000000a00 */
[----:B------:R-:W-:Y:S01]  /*0030*/  IMAD.MOV.U32 R6, RZ, RZ, RZ ;  /* 0x000000ffff067224 */ /* 0x000fe200078e00ff */
[----:B------:R-:W-:Y:S01]  /*0040*/  ULDC.64 UR4, c[0x0][0x208] ;  /* 0x0000820000047ab9 */ /* 0x000fe20000000a00 */
[----:B------:R-:W3:Y:S01]  /*0050*/  S2R R3, SR_CTAID.X ;  /* 0x0000000000037919 */ /* 0x000ee20000002500 */
[----:B------:R-:W-:Y:S01]  /*0060*/  HFMA2.MMA R10, -RZ, RZ, 0, 0 ;  /* 0x00000000ff0a7435 */ /* 0x000fe200000001ff */
[----:B------:R-:W-:-:S03]  /*0070*/  ULDC.64 UR6, c[0x0][0x218] ;  /* 0x0000860000067ab9 */ /* 0x000fc60000000a00 */
[----:B------:R-:W4:Y:S01]  /*0080*/  LDC.64 R14, c[0x0][0x220] ;  /* 0x00008800ff0e7b82 */ /* 0x000f220000000a00 */
[----:B-1----:R-:W-:-:S05]  /*0090*/  IMAD.SHL.U32 R0, R0, 0x2, RZ ;  /* 0x0000000200007824 */ /* 0x002fca00078e00ff */
[----:B------:R-:W-:-:S05]  /*00a0*/  LOP3.LUT R0, R0, 0xfe, RZ, 0xc0, !PT ;  /* 0x000000fe00007812 */ /* 0x000fca00078ec0ff */
[----:B---3--:R-:W-:-:S05]  /*00b0*/  IMAD R0, R3, 0x100, R0 ;  /* 0x0000010003007824 */ /* 0x008fca00078e0200 */
[----:B------:R-:W-:Y:S02]  /*00c0*/  SHF.R.S32.HI R3, RZ, 0x1f, R0 ;  /* 0x0000001fff037819 */ /* 0x000fe40000011400 */
[----:B------:R-:W-:Y:S02]  /*00d0*/  ISETP.GE.AND P0, PT, R0, 0xca00, PT ;  /* 0x0000ca000000780c */ /* 0x000fe40003f06270 */
[----:B------:R-:W-:-:S04]  /*00e0*/  LEA.HI R3, R3, R0, RZ, 0x6 ;  /* 0x0000000003037211 */ /* 0x000fc800078f30ff */
[----:B------:R-:W-:-:S05]  /*00f0*/  SHF.R.S32.HI R11, RZ, 0x6, R3 ;  /* 0x00000006ff0b7819 */ /* 0x000fca0000011403 */
[----:B------:R-:W-:-:S05]  /*0100*/  IMAD.HI R2, R11, 0x288df0cb, RZ ;  /* 0x288df0cb0b027827 */ /* 0x000fca00078e02ff */
[----:B------:R-:W-:-:S04]  /*0110*/  SHF.R.U32.HI R7, RZ, 0x1f, R2 ;  /* 0x0000001fff077819 */ /* 0x000fc80000011602 */
[----:B------:R-:W-:-:S05]  /*0120*/  LEA.HI.SX32 R2, R2, R7, 0x1b ;  /* 0x0000000702027211 */ /* 0x000fca00078fdaff */
[----:B------:R-:W-:-:S04]  /*0130*/  IMAD R11, R2, -0xca, R11 ;  /* 0xffffff36020b7824 */ /* 0x000fc800078e020b */
[----:B--2---:R-:W-:-:S05]  /*0140*/  IMAD.WIDE R4, R11, 0x4, R4 ;  /* 0x000000040b047825 */ /* 0x004fca00078e0204 */
[----:B------:R-:W2:Y:S01]  /*0150*/  @!P0 LDG.E.EL R6, desc[UR4][R4.64] ;  /* 0x0000000404068981 */ /* 0x000ea2000c2e1900 */
[----:B------:R-:W-:-:S03]  /*0160*/  IMAD.HI R2, R0, 0x288df0cb, RZ ;  /* 0x288df0cb00027827 */ /* 0x000fc600078e02ff */
[----:B------:R1:W3:Y:S01]  /*0170*/  @!P0 LDG.E.EL R10, desc[UR4][R4.64] ;  /* 0x00000004040a8981 */ /* 0x0002e2000c2e1900 */
[----:B------:R-:W-:Y:S01]  /*0180*/  IMAD.SHL.U32 R8, R11, 0x40, RZ ;  /* 0x000000400b087824 */ /* 0x000fe200078e00ff */
[----:B------:R-:W-:-:S04]  /*0190*/  SHF.R.U32.HI R7, RZ, 0x1f, R2 ;  /* 0x0000001fff077819 */ /* 0x000fc80000011602 */
[----:B------:R-:W-:Y:S02]  /*01a0*/  LEA.HI.SX32 R17, R2, R7, 0x15 ;  /* 0x0000000702117211 */ /* 0x000fe400078faaff */
[----:B------:R-:W-:Y:S02]  /*01b0*/  LOP3.LUT R7, R3, 0xffffffc0, RZ, 0xc0, !PT ;  /* 0xffffffc003077812 */ /* 0x000fe400078ec0ff */
[----:B------:R-:W5:Y:S01]  /*01c0*/  LDC.64 R2, c[0x0][0x210] ;  /* 0x00008400ff027b82 */ /* 0x000f620000000a00 */
[C---:B------:R-:W-:Y:S02]  /*01d0*/  IMAD R9, R17.reuse, 0x300, RZ ;  /* 0x0000030011097824 */ /* 0x040fe400078e02ff */
[----:B------:R-:W-:Y:S02]  /*01e0*/  IMAD.IADD R7, R0, 0x1, -R7 ;  /* 0x0000000100077824 */ /* 0x000fe400078e0a07 */
[----:B-1----:R-:W-:Y:S01]  /*01f0*/  IMAD R4, R17, -0x3280, R0 ;  /* 0xffffcd8011047824 */ /* 0x002fe200078e0200 */
[----:B------:R-:W-:-:S02]  /*0200*/  SHF.R.S32.HI R13, RZ, 0x1f, R9 ;  /* 0x0000001fff0d7819 */ /* 0x000fc40000011409 */
[----:B------:R-:W-:Y:S01]  /*0210*/  IADD3 R18, P1, P2, R8, R7, R9 ;  /* 0x0000000708127210 */ /* 0x000fe20007a3e009 */
[----:B------:R-:W-:Y:S01]  /*0220*/  IMAD R25, R17, 0x2f80, R4 ;  /* 0x00002f8011197824 */ /* 0x000fe200078e0204 */
[----:B------:R-:W-:Y:S02]  /*0230*/  SHF.R.S32.HI R8, RZ, 0x1f, R8 ;  /* 0x0000001fff087819 */ /* 0x000fe40000011408 */
[----:B------:R-:W-:Y:S02]  /*0240*/  CS2R R4, SRZ ;  /* 0x0000000000047805 */ /* 0x000fe4000001ff00 */
[----:B------:R-:W-:Y:S02]  /*0250*/  SHF.R.S32.HI R7, RZ, 0x1f, R7 ;  /* 0x0000001fff077819 */ /* 0x000fe40000011407 */
[----:B------:R-:W-:Y:S02]  /*0260*/  LEA R16, P3, R18, UR6, 0x2 ;  /* 0x0000000612107c11 */ /* 0x000fe4000f8610ff */
[----:B------:R-:W-:-:S02]  /*0270*/  IADD3.X R7, R8, R7, R13, P1, P2 ;  /* 0x0000000708077210 */ /* 0x000fc40000fe440d */
[----:B------:R-:W1:Y:S01]  /*0280*/  LDC.64 R12, c[0x0][0x230] ;  /* 0x00008c00ff0c7b82 */ /* 0x000e620000000a00 */
[C---:B------:R-:W-:Y:S02]  /*0290*/  ISETP.GE.AND P2, PT, R11.reuse, 0xbe, PT ;  /* 0x000000be0b00780c */ /* 0x040fe40003f46270 */
[----:B------:R-:W-:Y:S02]  /*02a0*/  ISETP.GT.AND P1, PT, R11, 0xbd, !P0 ;  /* 0x000000bd0b00780c */ /* 0x000fe40004724270 */
[----:B------:R-:W-:Y:S01]  /*02b0*/  ISETP.LT.AND P4, PT, R0, 0xca00, !P2 ;  /* 0x0000ca000000780c */ /* 0x000fe20005781270 */
[----:B-----5:R-:W-:Y:S01]  /*02c0*/  IMAD.WIDE R24, R25, 0x4, R2 ;  /* 0x0000000419187825 */ /* 0x020fe200078e0202 */
[----:B------:R-:W-:Y:S01]  /*02d0*/  CS2R R2, SRZ ;  /* 0x0000000000027805 */ /* 0x000fe2000001ff00 */
[----:B------:R-:W5:Y:S01]  /*02e0*/  LDC.64 R8, c[0x0][0x238] ;  /* 0x00008e00ff087b82 */ /* 0x000f620000000a00 */
[----:B------:R-:W-:Y:S01]  /*02f0*/  LEA.HI.X R17, R18, UR7, R7, 0x2, P3 ;  /* 0x0000000712117c11 */ /* 0x000fe200098f1407 */
[----:B----4-:R-:W-:Y:S01]  /*0300*/  IMAD.WIDE R22, R11, 0x4, R14 ;  /* 0x000000040b167825 */ /* 0x010fe200078e020e */
[----:B------:R-:W-:-:S02]  /*0310*/  MOV R7, RZ ;  /* 0x000000ff00077202 */ /* 0x000fc40000000f00 */
[----:B------:R-:W-:-:S03]  /*0320*/  CS2R R14, SRZ ;  /* 0x00000000000e7805 */ /* 0x000fc6000001ff00 */
[----:B------:R-:W4:Y:S04]  /*0330*/  @P1 LDG.E.64 R4, desc[UR4][R16.64+-0xbe00] ;  /* 0xff42000410041981 */ /* 0x000f28000c1e1b00 */
[----:B------:R-:W4:Y:S01]  /*0340*/  @P4 LDG.E.64 R2, desc[UR4][R24.64] ;  /* 0x0000000418024981 */ /* 0x000f22000c1e1b00 */
[----:B-1----:R-:W-:-:S03]  /*0350*/  IMAD.WIDE R12, R11, 0x4, R12 ;  /* 0x000000040b0c7825 */ /* 0x002fc600078e020c */
[----:B------:R-:W4:Y:S04]  /*0360*/  @!P0 LDG.E.EL R7, desc[UR4][R22.64] ;  /* 0x0000000416078981 */ /* 0x000f28000c2e1900 */
[----:B------:R-:W4:Y:S01]  /*0370*/  @!P0 LDG.E.EL R14, desc[UR4][R22.64] ;  /* 0x00000004160e8981 */ /* 0x000f22000c2e1900 */
[----:B-----5:R-:W-:Y:S01]  /*0380*/  IMAD.WIDE R8, R11, 0x4, R8 ;  /* 0x000000040b087825 */ /* 0x020fe200078e0208 */
[----:B------:R-:W-:-:S03]  /*0390*/  HFMA2.MMA R11, -RZ, RZ, 0, 0 ;  /* 0x00000000ff0b7435 */ /* 0x000fc600000001ff */
[----:B------:R-:W-:Y:S01]  /*03a0*/  IMAD.MOV.U32 R20, RZ, RZ, RZ ;  /* 0x000000ffff147224 */ /* 0x000fe200078e00ff */
[----:B------:R-:W5:Y:S01]  /*03b0*/  @!P0 LDG.E.EL R15, desc[UR4][R8.64] ;  /* 0x00000004080f8981 */ /* 0x000f62000c2e1900 */
[----:B------:R-:W-:-:S04]  /*03c0*/  IMAD.MOV.U32 R18, RZ, RZ, RZ ;  /* 0x000000ffff127224 */ /* 0x000fc800078e00ff */
[----:B------:R-:W5:Y:S04]  /*03d0*/  @!P0 LDG.E.EL R20, desc[UR4][R12.64] ;  /* 0x000000040c148981 */ /* 0x000f68000c2e1900 */
[----:B------:R1:W5:Y:S04]  /*03e0*/  @!P0 LDG.E.EL R18, desc[UR4][R12.64] ;  /* 0x000000040c128981 */ /* 0x000368000c2e1900 */
[----:B------:R1:W5:Y:S01]  /*03f0*/  @!P0 LDG.E.EL R11, desc[UR4][R8.64] ;  /* 0x00000004080b8981 */ /* 0x000362000c2e1900 */
[----:B------:R-:W-:Y:S01]  /*0400*/  IMAD.MOV.U32 R21, RZ, RZ, 0x3e800000 ;  /* 0x3e800000ff157424 */ /* 0x000fe200078e00ff */
[----:B01----:R-:W0:Y:S08]  /*0410*/  LDC.64 R12, c[0x0][0x240] ;  /* 0x00009000ff0c7b82 */ /* 0x003e300000000a00 */
[----:B------:R-:W1:Y:S01]  /*0420*/  LDC.64 R8, c[0x0][0x248] ;  /* 0x00009200ff087b82 */ /* 0x000e620000000a00 */
[----:B0-----:R-:W-:-:S04]  /*0430*/  IMAD.WIDE R12, R0, 0x4, R12 ;  /* 0x00000004000c7825 */ /* 0x001fc800078e020c */
[----:B-1----:R-:W-:-:S04]  /*0440*/  IMAD.WIDE R8, R0, 0x4, R8 ;  /* 0x0000000400087825 */ /* 0x002fc800078e0208 */
[----:B--2---:R-:W-:-:S04]  /*0450*/  FADD R6, R6, 9.9999997473787516356e-06 ;  /* 0x3727c5ac06067421 */ /* 0x004fc80000000000 */
[----:B------:R-:W0:Y:S01]  /*0460*/  MUFU.SQRT R16, R6 ;  /* 0x0000000600107308 */ /* 0x000e220000002000 */
[----:B---3--:R-:W-:-:S07]  /*0470*/  FADD R10, R10, 9.9999997473787516356e-06 ;  /* 0x3727c5ac0a0a7421 */ /* 0x008fce0000000000 */
[----:B------:R-:W1:Y:S01]  /*0480*/  MUFU.SQRT R17, R10 ;  /* 0x0000000a00117308 */ /* 0x000e620000002000 */
[C---:B0-----:R-:W-:Y:S02]  /*0490*/  FSETP.GT.AND P6, PT, R16.reuse, 8.50705917302346158658e+37, PT ;  /* 0x7e8000001000780b */ /* 0x041fe40003fc4000 */
[----:B------:R-:W-:Y:S02]  /*04a0*/  FSETP.GEU.AND P3, PT, R16, 1.175494350822287508e-38, PT ;  /* 0x008000001000780b */ /* 0x000fe40003f6e000 */
[----:B------:R-:W-:Y:S02]  /*04b0*/  FSEL R19, R21, 1, P6 ;  /* 0x3f80000015137808 */ /* 0x000fe40003000000 */
[----:B-1----:R-:W-:-:S07]  /*04c0*/  FSETP.GT.AND P5, PT, R17, 8.50705917302346158658e+37, PT ;  /* 0x7e8000001100780b */ /* 0x002fce0003fa4000 */
[----:B------:R-:W-:Y:S01]  /*04d0*/  @P6 FMUL R16, R16, 0.25 ;  /* 0x3e80000010106820 */ /* 0x000fe20000400000 */
[----:B------:R-:W-:-:S03]  /*04e0*/  FSETP.GEU.AND P6, PT, R17, 1.175494350822287508e-38, PT ;  /* 0x008000001100780b */ /* 0x000fc60003fce000 */
[----:B------:R-:W-:Y:S02]  /*04f0*/  @!P3 FMUL R16, R16, 16777216 ;  /* 0x4b8000001010b820 */ /* 0x000fe40000400000 */
[----:B------:R-:W-:-:S08]  /*0500*/  @P5 FMUL R17, R17, 0.25 ;  /* 0x3e80000011115820 */ /* 0x000fd00000400000 */
[----:B------:R-:W-:Y:S01]  /*0510*/  @!P6 FMUL R17, R17, 16777216 ;  /* 0x4b8000001111e820 */ /* 0x000fe20000400000 */
[----:B------:R-:W0:Y:S01]  /*0520*/  MUFU.RCP R16, R16 ;  /* 0x0000001000107308 */ /* 0x000e220000001000 */
[----:B------:R-:W-:-:S07]  /*0530*/  FSEL R6, R21, 1, P5 ;  /* 0x3f80000015067808 */ /* 0x000fce0002800000 */
[----:B------:R-:W1:Y:S01]  /*0540*/  MUFU.RCP R17, R17 ;  /* 0x0000001100117308 */ /* 0x000e620000001000 */
[----:B----4-:R-:W-:Y:S02]  /*0550*/  SEL R2, R2, RZ, P4 ;  /* 0x000000ff02027207 */ /* 0x010fe40002000000 */
[----:B------:R-:W-:Y:S01]  /*0560*/  SEL R3, R3, RZ, P4 ;  /* 0x000000ff03037207 */ /* 0x000fe20002000000 */
[----:B------:R-:W-:Y:S01]  /*0570*/  @!P3 FMUL R19, R19, 16777216 ;  /* 0x4b8000001313b820 */ /* 0x000fe20000400000 */
[----:B------:R-:W-:Y:S01]  /*0580*/  @P2 SEL R2, R4, RZ, P1 ;  /* 0x000000ff04022207 */ /* 0x000fe20000800000 */
[----:B------:R-:W-:Y:S01]  /*0590*/  @!P6 FMUL R6, R6, 16777216 ;  /* 0x4b8000000606e820 */ /* 0x000fe20000400000 */
[----:B------:R-:W-:Y:S01]  /*05a0*/  @P2 SEL R3, R5, RZ, P1 ;  /* 0x000000ff05032207 */ /* 0x000fe20000800000 */
[----:B0-----:R-:W-:Y:S02]  /*05b0*/  FMUL R16, R16, R19 ;  /* 0x0000001310107220 */ /* 0x001fe40000400000 */
[----:B------:R-:W-:-:S02]  /*05c0*/  FADD R7, R2, -R7 ;  /* 0x8000000702077221 */ /* 0x000fc40000000000 */
[----:B------:R-:W-:Y:S01]  /*05d0*/  FADD R14, R3, -R14 ;  /* 0x8000000e030e7221 */ /* 0x000fe20000000000 */
[----:B-1----:R-:W-:Y:S01]  /*05e0*/  FMUL R17, R17, R6 ;  /* 0x0000000611117220 */ /* 0x002fe20000400000 */
[----:B------:R-:W-:-:S03]  /*05f0*/  FMUL R16, R7, R16 ;  /* 0x0000001007107220 */ /* 0x000fc60000400000 */
[----:B------:R-:W-:Y:S01]  /*0600*/  FMUL R14, R14, R17 ;  /* 0x000000110e0e7220 */ /* 0x000fe20000400000 */
[----:B-----5:R-:W-:Y:S01]  /*0610*/  FFMA R15, R16, R20, R15 ;  /* 0x00000014100f7223 */ /* 0x020fe2000000000f */
[----:B------:R0:W-:Y:S02]  /*0620*/  @!P0 STG.E.64 desc[UR4][R12.64], R2 ;  /* 0x000000020c008986 */ /* 0x0001e4000c101b04 */
[----:B------:R-:W-:Y:S02]  /*0630*/  FFMA R11, R14, R18, R11 ;  /* 0x000000120e0b7223 */ /* 0x000fe4000000000b */
[----:B------:R-:W-:-:S03]  /*0640*/  FSETP.GEU.AND P1, PT, R15, RZ, PT ;  /* 0x000000ff0f00720b */ /* 0x000fc60003f2e000 */
[----:B------:R-:W-:Y:S02]  /*0650*/  FSETP.GEU.AND P2, PT, R11, RZ, PT ;  /* 0x000000ff0b00720b */ /* 0x000fe40003f4e000 */
[----:B------:R-:W-:Y:S02]  /*0660*/  FSEL R10, R15, RZ, P1 ;  /* 0x000000ff0f0a7208 */ /* 0x000fe40000800000 */
[----:B------:R-:W-:Y:S01]  /*0670*/  FSEL R11, R11, RZ, P2 ;  /* 0x000000ff0b0b7208 */ /* 0x000fe20001000000 */
[----:B0-----:R-:W-:Y:S08]  /*0680*/  @P0 EXIT ;  /* 0x000000000000094d */ /* 0x001ff00003800000 */
[----:B------:R-:W-:Y:S01]  /*0690*/  STG.E.64 desc[UR4][R8.64], R10 ;  /* 0x0000000a08007986 */ /* 0x000fe2000c101b04 */
[----:B------:R-:W-:Y:S05]  /*06a0*/  EXIT ;  /* 0x000000000000794d */ /* 0x000fea0003800000 */
.L_x_0:
[----:B------:R-:W-:-:S00]  /*06b0*/  BRA `(.L_x_0) ;  /* 0xfffffffc00fc7947 */ /* 0x000fc0000383ffff */
[----:B------:R-:W-:-:S00]  /*06c0*/  NOP ;  /* 0x0000000000007918 */ /* 0x000fc00000000000 */
        /* <DEDUP_REMOVED lines=11> */
.L_x_1:


//--------------------- .nv.global.init           --------------------------
	.section	.nv.global.init,"aw",@progbits
.nv.global.init:
	.type		_$_str,@object
	.size		_$_str,(_$_str_$_2 - _$_str)
_$_str:
        /*0000*/ 	.byte	0x5f, 0x5f, 0x43, 0x55, 0x44, 0x41, 0x5f, 0x46, 0x54, 0x5a, 0x00
	.type		_$_str_$_2,@object
	.size		_$_str_$_2,(.L_1 - _$_str_$_2)
_$_str_$_2:
        /*000b*/ 	.byte	0x5f, 0x5f, 0x43, 0x55, 0x44, 0x41, 0x5f, 0x50, 0x52, 0x45, 0x43, 0x5f, 0x53, 0x51, 0x52, 0x54
        /*001b*/ 	.byte	0x00
.L_1:


//--------------------- .nv.constant0.triton_poi_fused__native_batch_norm_legit_no_training_cat_relu_32 --------------------------
	.section	.nv.constant0.triton_poi_fused__native_batch_norm_legit_no_training_cat_relu_32,"a",@progbits
	.sectionflags	@""
	.align	4
.nv.constant0.triton_poi_fused__native_batch_norm_legit_no_training_cat_relu_32:
	.zero		596
